//
// Generated by NVIDIA NVVM Compiler
//
// Compiler Build ID: CL-36424714
// Cuda compilation tools, release 13.0, V13.0.88
// Based on NVVM 20.0.0
//

.version 9.0
.target sm_100
.address_size 64

	// .globl	_Z24calculate_GramMatrix_GPUPhS_
// _ZZ24calculate_GramMatrix_GPUPhS_E5cache has been demoted

.visible .entry _Z24calculate_GramMatrix_GPUPhS_(
	.param .u64 .ptr .align 1 _Z24calculate_GramMatrix_GPUPhS__param_0,
	.param .u64 .ptr .align 1 _Z24calculate_GramMatrix_GPUPhS__param_1
)
{
	.reg .pred 	%p<3>;
	.reg .b16 	%rs<17>;
	.reg .b32 	%r<25>;
	.reg .b64 	%rd<13>;
	// demoted variable
	.shared .align 1 .b8 _ZZ24calculate_GramMatrix_GPUPhS_E5cache[1024];
	ld.param.u64 	%rd5, [_Z24calculate_GramMatrix_GPUPhS__param_0];
	ld.param.u64 	%rd6, [_Z24calculate_GramMatrix_GPUPhS__param_1];
	mov.u32 	%r12, %ctaid.x;
	mov.u32 	%r13, %ntid.x;
	mov.u32 	%r1, %tid.x;
	mad.lo.s32 	%r2, %r12, %r13, %r1;
	setp.gt.s32 	%p1, %r2, 143;
	@%p1 bra 	$L__BB0_5;
	cvta.to.global.u64 	%rd7, %rd5;
	mul.hi.s32 	%r15, %r2, 715827883;
	shr.u32 	%r16, %r15, 31;
	shr.s32 	%r17, %r15, 1;
	add.s32 	%r18, %r17, %r16;
	mul.lo.s32 	%r23, %r18, 85;
	mul.lo.s32 	%r19, %r18, 12;
	sub.s32 	%r20, %r2, %r19;
	mul.lo.s32 	%r22, %r20, 85;
	mov.u32 	%r21, _ZZ24calculate_GramMatrix_GPUPhS_E5cache;
	add.s32 	%r5, %r21, %r1;
	ld.shared.u8 	%rs16, [%r5];
	add.s64 	%rd1, %rd7, 1;
	add.s64 	%rd2, %rd7, 3;
	mov.b32 	%r24, 0;
$L__BB0_2:
	cvt.s64.s32 	%rd8, %r23;
	add.s64 	%rd3, %rd1, %rd8;
	cvt.s64.s32 	%rd9, %r22;
	add.s64 	%rd4, %rd2, %rd9;
	ld.global.u8 	%rs5, [%rd3+-1];
	ld.global.u8 	%rs6, [%rd4+-3];
	mad.lo.s16 	%rs3, %rs6, %rs5, %rs16;
	setp.eq.s32 	%p2, %r24, 84;
	@%p2 bra 	$L__BB0_4;
	ld.global.u8 	%rs7, [%rd3];
	ld.global.u8 	%rs8, [%rd4+-2];
	mad.lo.s16 	%rs9, %rs8, %rs7, %rs3;
	ld.global.u8 	%rs10, [%rd3+1];
	ld.global.u8 	%rs11, [%rd4+-1];
	mad.lo.s16 	%rs12, %rs11, %rs10, %rs9;
	ld.global.u8 	%rs13, [%rd3+2];
	ld.global.u8 	%rs14, [%rd4];
	mad.lo.s16 	%rs16, %rs14, %rs13, %rs12;
	add.s32 	%r24, %r24, 4;
	add.s32 	%r23, %r23, 4;
	add.s32 	%r22, %r22, 4;
	bra.uni 	$L__BB0_2;
$L__BB0_4:
	st.shared.u8 	[%r5], %rs3;
	bar.sync 	0;
	ld.shared.u8 	%rs15, [%r5];
	cvt.s64.s32 	%rd10, %r2;
	cvta.to.global.u64 	%rd11, %rd6;
	add.s64 	%rd12, %rd11, %rd10;
	st.global.u8 	[%rd12], %rs15;
$L__BB0_5:
	ret;

}


// ===== COMPILED SASS (sm_100) =====

	.target	sm_100

	.elftype	@"ET_EXEC"


//--------------------- .note.nv.tkinfo           --------------------------
	.section	.note.nv.tkinfo,"",@"SHT_NOTE"
	.sectionflags	@"SHF_NOTE_NV_TKINFO"
	.tkinfo
        /*0018*/ 	.word	0x00000002
        /*0030*/ 	.string	""
        /*0030*/ 	.string	"ptxas"
        /*0030*/ 	.string	"Cuda compilation tools, release 13.0, V13.0.88"
        /*0030*/ 	.string	"Build cuda_13.0.r13.0/compiler.36424714_0"
        /*0030*/ 	.string	"-arch sm_100 -m 64 "



//--------------------- .note.nv.cuinfo           --------------------------
	.section	.note.nv.cuinfo,"",@"SHT_NOTE"
	.sectionflags	@"SHF_NOTE_NV_CUINFO"
        /*0018*/ 	.short	0x0002
        /*001a*/ 	.short	0x0064
        /*001c*/ 	.short	0x0082
	.zero		2


//--------------------- .nv.info                  --------------------------
	.section	.nv.info,"",@"SHT_CUDA_INFO"
	.align	4


	//----- nvinfo : EIATTR_REGCOUNT
	.align		4
        /*0000*/ 	.byte	0x04, 0x2f
        /*0002*/ 	.short	(.L_1 - .L_0)
	.align		4
.L_0:
        /*0004*/ 	.word	index@(_Z24calculate_GramMatrix_GPUPhS_)
        /*0008*/ 	.word	0x00000020


	//----- nvinfo : EIATTR_FRAME_SIZE
	.align		4
.L_1:
        /*000c*/ 	.byte	0x04, 0x11
        /*000e*/ 	.short	(.L_3 - .L_2)
	.align		4
.L_2:
        /*0010*/ 	.word	index@(_Z24calculate_GramMatrix_GPUPhS_)
        /*0014*/ 	.word	0x00000000


	//----- nvinfo : EIATTR_MIN_STACK_SIZE
	.align		4
.L_3:
        /*0018*/ 	.byte	0x04, 0x12
        /*001a*/ 	.short	(.L_5 - .L_4)
	.align		4
.L_4:
        /*001c*/ 	.word	index@(_Z24calculate_GramMatrix_GPUPhS_)
        /*0020*/ 	.word	0x00000000
.L_5:


//--------------------- .nv.compat                --------------------------
	.section	.nv.compat,"",@"SHT_CUDA_COMPAT_INFO"
	.align	4
        /*0000*/ 	.byte	0x02, 0x09, 0x00, 0x00, 0x02, 0x02, 0x01, 0x00, 0x02, 0x05, 0x05, 0x00, 0x03, 0x07, 0x01, 0x01
        /*0010*/ 	.byte	0x02, 0x03, 0x00, 0x00, 0x02, 0x06, 0x01, 0x00, 0x04, 0x0b, 0x08, 0x00, 0x09, 0x00, 0x00, 0x00
        /*0020*/ 	.byte	0x00, 0x00, 0x00, 0x00


//--------------------- .nv.info._Z24calculate_GramMatrix_GPUPhS_ --------------------------
	.section	.nv.info._Z24calculate_GramMatrix_GPUPhS_,"",@"SHT_CUDA_INFO"
	.sectionflags	@""
	.align	4


	//----- nvinfo : EIATTR_CUDA_API_VERSION
	.align		4
        /*0000*/ 	.byte	0x04, 0x37
        /*0002*/ 	.short	(.L_7 - .L_6)
.L_6:
        /*0004*/ 	.word	0x00000082


	//----- nvinfo : EIATTR_KPARAM_INFO
	.align		4
.L_7:
        /*0008*/ 	.byte	0x04, 0x17
        /*000a*/ 	.short	(.L_9 - .L_8)
.L_8:
        /*000c*/ 	.word	0x00000000
        /*0010*/ 	.short	0x0001
        /*0012*/ 	.short	0x0008
        /*0014*/ 	.byte	0x00, 0xf5, 0x21, 0x00


	//----- nvinfo : EIATTR_KPARAM_INFO
	.align		4
.L_9:
        /*0018*/ 	.byte	0x04, 0x17
        /*001a*/ 	.short	(.L_11 - .L_10)
.L_10:
        /*001c*/ 	.word	0x00000000
        /*0020*/ 	.short	0x0000
        /*0022*/ 	.short	0x0000
        /*0024*/ 	.byte	0x00, 0xf5, 0x21, 0x00


	//----- nvinfo : EIATTR_SPARSE_MMA_MASK
	.align		4
.L_11:
        /*0028*/ 	.byte	0x03, 0x50
        /*002a*/ 	.short	0x0000


	//----- nvinfo : EIATTR_MAXREG_COUNT
	.align		4
        /*002c*/ 	.byte	0x03, 0x1b
        /*002e*/ 	.short	0x00ff


	//----- nvinfo : EIATTR_NUM_BARRIERS
	.align		4
        /*0030*/ 	.byte	0x02, 0x4c
        /*0032*/ 	.byte	0x01
	.zero		1


	//----- nvinfo : EIATTR_MERCURY_ISA_VERSION
	.align		4
        /*0034*/ 	.byte	0x03, 0x5f
        /*0036*/ 	.short	0x0101


	//----- nvinfo : EIATTR_VRC_CTA_INIT_COUNT
	.align		4
        /*0038*/ 	.byte	0x02, 0x4a
	.zero		1
	.zero		1


	//----- nvinfo : EIATTR_EXIT_INSTR_OFFSETS
	.align		4
        /*003c*/ 	.byte	0x04, 0x1c
        /*003e*/ 	.short	(.L_13 - .L_12)


	//   ....[0]....
.L_12:
        /*0040*/ 	.word	0x00000060


	//   ....[1]....
        /*0044*/ 	.word	0x00000cd0


	//----- nvinfo : EIATTR_CBANK_PARAM_SIZE
	.align		4
.L_13:
        /*0048*/ 	.byte	0x03, 0x19
        /*004a*/ 	.short	0x0010


	//----- nvinfo : EIATTR_PARAM_CBANK
	.align		4
        /*004c*/ 	.byte	0x04, 0x0a
        /*004e*/ 	.short	(.L_15 - .L_14)
	.align		4
.L_14:
        /*0050*/ 	.word	index@(.nv.constant0._Z24calculate_GramMatrix_GPUPhS_)
        /*0054*/ 	.short	0x0380
        /*0056*/ 	.short	0x0010


	//----- nvinfo : EIATTR_SW_WAR
	.align		4
.L_15:
        /*0058*/ 	.byte	0x04, 0x36
        /*005a*/ 	.short	(.L_17 - .L_16)
.L_16:
        /*005c*/ 	.word	0x00000008
.L_17:


//--------------------- .nv.callgraph             --------------------------
	.section	.nv.callgraph,"",@"SHT_CUDA_CALLGRAPH"
	.align	4
	.sectionentsize	8
	.align		4
        /*0000*/ 	.word	0x00000000
	.align		4
        /*0004*/ 	.word	0xffffffff
	.align		4
        /*0008*/ 	.word	0x00000000
	.align		4
        /*000c*/ 	.word	0xfffffffe
	.align		4
        /*0010*/ 	.word	0x00000000
	.align		4
        /*0014*/ 	.word	0xfffffffd
	.align		4
        /*0018*/ 	.word	0x00000000
	.align		4
        /*001c*/ 	.word	0xfffffffc


//--------------------- .text._Z24calculate_GramMatrix_GPUPhS_ --------------------------
	.section	.text._Z24calculate_GramMatrix_GPUPhS_,"ax",@progbits
	.align	128
        .global         _Z24calculate_GramMatrix_GPUPhS_
        .type           _Z24calculate_GramMatrix_GPUPhS_,@function
        .size           _Z24calculate_GramMatrix_GPUPhS_,(.L_x_2 - _Z24calculate_GramMatrix_GPUPhS_)
        .other          _Z24calculate_GramMatrix_GPUPhS_,@"STO_CUDA_ENTRY STV_DEFAULT"
_Z24calculate_GramMatrix_GPUPhS_:
.text._Z24calculate_GramMatrix_GPUPhS_:
[----:B------:R-:W-:Y:S01]  /*0000*/  LDC R1, c[0x0][0x37c] ;  /* 0x0000df00ff017b82 */ /* 0x000fe20000000800 */
[----:B------:R-:W0:Y:S07]  /*0010*/  S2R R0, SR_TID.X ;  /* 0x0000000000007919 */ /* 0x000e2e0000002100 */
[----:B------:R-:W0:Y:S08]  /*0020*/  S2UR UR4, SR_CTAID.X ;  /* 0x00000000000479c3 */ /* 0x000e300000002500 */
[----:B------:R-:W0:Y:S02]  /*0030*/  LDC R3, c[0x0][0x360] ;  /* 0x0000d800ff037b82 */ /* 0x000e240000000800 */
[----:B0-----:R-:W-:-:S05]  /*0040*/  IMAD R10, R3, UR4, R0 ;  /* 0x00000004030a7c24 */ /* 0x001fca000f8e0200 */
[----:B------:R-:W-:-:S13]  /*0050*/  ISETP.GT.AND P0, PT, R10, 0x8f, PT ;  /* 0x0000008f0a00780c */ /* 0x000fda0003f04270 */
[----:B------:R-:W-:Y:S05]  /*0060*/  @P0 EXIT ;  /* 0x000000000000094d */ /* 0x000fea0003800000 */
[----:B------:R-:W0:Y:S01]  /*0070*/  LDCU.64 UR6, c[0x0][0x380] ;  /* 0x00007000ff0677ac */ /* 0x000e220008000a00 */
[----:B------:R-:W-:Y:S01]  /*0080*/  IMAD.HI R2, R10, 0x2aaaaaab, RZ ;  /* 0x2aaaaaab0a027827 */ /* 0x000fe200078e02ff */
[----:B------:R-:W1:Y:S04]  /*0090*/  LDCU.64 UR8, c[0x0][0x358] ;  /* 0x00006b00ff0877ac */ /* 0x000e680008000a00 */
[----:B------:R-:W-:-:S04]  /*00a0*/  SHF.R.S32.HI R3, RZ, 0x1, R2 ;  /* 0x00000001ff037819 */ /* 0x000fc80000011402 */
[----:B------:R-:W-:-:S05]  /*00b0*/  LEA.HI R3, R2, R3, RZ, 0x1 ;  /* 0x0000000302037211 */ /* 0x000fca00078f08ff */
[C---:B------:R-:W-:Y:S02]  /*00c0*/  IMAD R17, R3.reuse, -0xc, R10 ;  /* 0xfffffff403117824 */ /* 0x040fe400078e020a */
[----:B------:R-:W-:Y:S01]  /*00d0*/  IMAD R16, R3, 0x55, RZ ;  /* 0x0000005503107824 */ /* 0x000fe200078e02ff */
[----:B0-----:R-:W-:Y:S01]  /*00e0*/  UIADD3 UR10, UP0, UPT, UR6, 0x1, URZ ;  /* 0x00000001060a7890 */ /* 0x001fe2000ff1e0ff */
[----:B------:R-:W-:Y:S01]  /*00f0*/  IMAD R17, R17, 0x55, RZ ;  /* 0x0000005511117824 */ /* 0x000fe200078e02ff */
[----:B------:R-:W-:Y:S02]  /*0100*/  UIADD3 UR6, UP1, UPT, UR6, 0x3, URZ ;  /* 0x0000000306067890 */ /* 0x000fe4000ff3e0ff */
[----:B------:R-:W-:Y:S02]  /*0110*/  UIADD3.X UR11, UPT, UPT, URZ, UR7, URZ, UP0, !UPT ;  /* 0x00000007ff0b7290 */ /* 0x000fe400087fe4ff */
[----:B------:R-:W-:Y:S01]  /*0120*/  UIADD3.X UR7, UPT, UPT, URZ, UR7, URZ, UP1, !UPT ;  /* 0x00000007ff077290 */ /* 0x000fe20008ffe4ff */
[----:B------:R-:W-:-:S02]  /*0130*/  IADD3 R26, P0, PT, R16, UR10, RZ ;  /* 0x0000000a101a7c10 */ /* 0x000fc4000ff1e0ff */
[C---:B------:R-:W-:Y:S02]  /*0140*/  IADD3 R28, P1, PT, R17.reuse, UR6, RZ ;  /* 0x00000006111c7c10 */ /* 0x040fe4000ff3e0ff */
[----:B------:R-:W-:Y:S02]  /*0150*/  LEA.HI.X.SX32 R27, R16, UR11, 0x1, P0 ;  /* 0x0000000b101b7c11 */ /* 0x000fe400080f0eff */
[----:B------:R-:W-:-:S03]  /*0160*/  LEA.HI.X.SX32 R29, R17, UR7, 0x1, P1 ;  /* 0x00000007111d7c11 */ /* 0x000fc600088f0eff */
[----:B-1----:R-:W2:Y:S04]  /*0170*/  LDG.E.U8 R3, desc[UR8][R26.64+-0x1] ;  /* 0xffffff081a037981 */ /* 0x002ea8000c1e1100 */
[----:B------:R-:W2:Y:S01]  /*0180*/  LDG.E.U8 R4, desc[UR8][R28.64+-0x3] ;  /* 0xfffffd081c047981 */ /* 0x000ea2000c1e1100 */
[----:B------:R-:W0:Y:S01]  /*0190*/  S2UR UR5, SR_CgaCtaId ;  /* 0x00000000000579c3 */ /* 0x000e220000008800 */
[----:B------:R-:W-:Y:S02]  /*01a0*/  UMOV UR4, 0x400 ;  /* 0x0000040000047882 */ /* 0x000fe40000000000 */
[----:B0-----:R-:W-:-:S03]  /*01b0*/  ULEA UR5, UR5, UR4, 0x18 ;  /* 0x0000000405057291 */ /* 0x001fc6000f8ec0ff */
[----:B------:R-:W-:-:S06]  /*01c0*/  UMOV UR4, URZ ;  /* 0x000000ff00047c82 */ /* 0x000fcc0008000000 */
[----:B------:R-:W2:Y:S02]  /*01d0*/  LDS.U8 R2, [R0+UR5] ;  /* 0x0000000500027984 */ /* 0x000ea40008000000 */
[----:B--2---:R-:W-:-:S05]  /*01e0*/  IMAD R2, R3, R4, R2 ;  /* 0x0000000403027224 */ /* 0x004fca00078e0202 */
[----:B------:R-:W-:-:S07]  /*01f0*/  PRMT R21, R2, 0x7610, R21 ;  /* 0x0000761002157816 */ /* 0x000fce0000000015 */
.L_x_0:
[----:B------:R-:W-:Y:S02]  /*0200*/  IMAD.MOV.U32 R4, RZ, RZ, R26 ;  /* 0x000000ffff047224 */ /* 0x000fe400078e001a */
[----:B------:R-:W-:Y:S02]  /*0210*/  IMAD.MOV.U32 R5, RZ, RZ, R27 ;  /* 0x000000ffff057224 */ /* 0x000fe400078e001b */
[----:B------:R-:W-:Y:S02]  /*0220*/  IMAD.MOV.U32 R6, RZ, RZ, R28 ;  /* 0x000000ffff067224 */ /* 0x000fe400078e001c */
[----:B------:R-:W-:Y:S01]  /*0230*/  IMAD.MOV.U32 R7, RZ, RZ, R29 ;  /* 0x000000ffff077224 */ /* 0x000fe200078e001d */
[----:B------:R-:W2:Y:S04]  /*0240*/  LDG.E.U8 R27, desc[UR8][R4.64] ;  /* 0x00000008041b7981 */ /* 0x000ea8000c1e1100 */
[----:B------:R-:W2:Y:S04]  /*0250*/  LDG.E.U8 R28, desc[UR8][R6.64+-0x2] ;  /* 0xfffffe08061c7981 */ /* 0x000ea8000c1e1100 */
[----:B------:R-:W3:Y:S04]  /*0260*/  LDG.E.U8 R20, desc[UR8][R4.64+0x1] ;  /* 0x0000010804147981 */ /* 0x000ee8000c1e1100 */
[----:B------:R-:W3:Y:S01]  /*0270*/  LDG.E.U8 R29, desc[UR8][R6.64+-0x1] ;  /* 0xffffff08061d7981 */ /* 0x000ee2000c1e1100 */
[----:B------:R-:W-:-:S02]  /*0280*/  VIADD R3, R16, 0x4 ;  /* 0x0000000410037836 */ /* 0x000fc40000000000 */
[----:B------:R-:W-:Y:S01]  /*0290*/  VIADD R11, R17, 0x4 ;  /* 0x00000004110b7836 */ /* 0x000fe20000000000 */
[----:B------:R0:W4:Y:S04]  /*02a0*/  LDG.E.U8 R22, desc[UR8][R4.64+0x2] ;  /* 0x0000020804167981 */ /* 0x000128000c1e1100 */
[----:B------:R1:W4:Y:S01]  /*02b0*/  LDG.E.U8 R23, desc[UR8][R6.64] ;  /* 0x0000000806177981 */ /* 0x000322000c1e1100 */
[----:B------:R-:W-:Y:S02]  /*02c0*/  IADD3 R8, P0, PT, R3, UR10, RZ ;  /* 0x0000000a03087c10 */ /* 0x000fe4000ff1e0ff */
[----:B------:R-:W-:Y:S02]  /*02d0*/  IADD3 R2, P1, PT, R11, UR6, RZ ;  /* 0x000000060b027c10 */ /* 0x000fe4000ff3e0ff */
[----:B------:R-:W-:-:S02]  /*02e0*/  LEA.HI.X.SX32 R9, R3, UR11, 0x1, P0 ;  /* 0x0000000b03097c11 */ /* 0x000fc400080f0eff */
[----:B------:R-:W-:-:S03]  /*02f0*/  LEA.HI.X.SX32 R3, R11, UR7, 0x1, P1 ;  /* 0x000000070b037c11 */ /* 0x000fc600088f0eff */
[----:B------:R-:W5:Y:S04]  /*0300*/  LDG.E.U8 R11, desc[UR8][R8.64+-0x1] ;  /* 0xffffff08080b7981 */ /* 0x000f68000c1e1100 */
[----:B------:R-:W5:Y:S04]  /*0310*/  LDG.E.U8 R18, desc[UR8][R2.64+-0x3] ;  /* 0xfffffd0802127981 */ /* 0x000f68000c1e1100 */
[----:B------:R-:W5:Y:S04]  /*0320*/  LDG.E.U8 R12, desc[UR8][R8.64] ;  /* 0x00000008080c7981 */ /* 0x000f68000c1e1100 */
[----:B------:R-:W5:Y:S04]  /*0330*/  LDG.E.U8 R13, desc[UR8][R2.64+-0x2] ;  /* 0xfffffe08020d7981 */ /* 0x000f68000c1e1100 */
[----:B------:R-:W5:Y:S04]  /*0340*/  LDG.E.U8 R14, desc[UR8][R8.64+0x1] ;  /* 0x00000108080e7981 */ /* 0x000f68000c1e1100 */
[----:B------:R-:W5:Y:S01]  /*0350*/  LDG.E.U8 R15, desc[UR8][R2.64+-0x1] ;  /* 0xffffff08020f7981 */ /* 0x000f62000c1e1100 */
[----:B0-----:R-:W-:-:S02]  /*0360*/  VIADD R5, R16, 0x8 ;  /* 0x0000000810057836 */ /* 0x001fc40000000000 */
[----:B------:R-:W-:Y:S01]  /*0370*/  VIADD R25, R17, 0x8 ;  /* 0x0000000811197836 */ /* 0x000fe20000000000 */
[----:B------:R0:W5:Y:S02]  /*0380*/  LDG.E.U8 R19, desc[UR8][R8.64+0x2] ;  /* 0x0000020808137981 */ /* 0x000164000c1e1100 */
[----:B-1----:R-:W-:Y:S02]  /*0390*/  IADD3 R6, P0, PT, R5, UR10, RZ ;  /* 0x0000000a05067c10 */ /* 0x002fe4000ff1e0ff */
[----:B------:R1:W5:Y:S01]  /*03a0*/  LDG.E.U8 R24, desc[UR8][R2.64] ;  /* 0x0000000802187981 */ /* 0x000362000c1e1100 */
[----:B------:R-:W-:Y:S02]  /*03b0*/  IADD3 R4, P1, PT, R25, UR6, RZ ;  /* 0x0000000619047c10 */ /* 0x000fe4000ff3e0ff */
[----:B------:R-:W-:Y:S02]  /*03c0*/  LEA.HI.X.SX32 R7, R5, UR11, 0x1, P0 ;  /* 0x0000000b05077c11 */ /* 0x000fe400080f0eff */
[----:B------:R-:W-:-:S03]  /*03d0*/  LEA.HI.X.SX32 R5, R25, UR7, 0x1, P1 ;  /* 0x0000000719057c11 */ /* 0x000fc600088f0eff */
[----:B------:R-:W5:Y:S04]  /*03e0*/  LDG.E.U8 R25, desc[UR8][R6.64+-0x1] ;  /* 0xffffff0806197981 */ /* 0x000f68000c1e1100 */
[----:B------:R-:W5:Y:S01]  /*03f0*/  LDG.E.U8 R26, desc[UR8][R4.64+-0x3] ;  /* 0xfffffd08041a7981 */ /* 0x000f62000c1e1100 */
[----:B0-----:R-:W-:-:S03]  /*0400*/  PRMT R8, R21, 0x9910, RZ ;  /* 0x0000991015087816 */ /* 0x001fc600000000ff */
[----:B------:R-:W5:Y:S01]  /*0410*/  LDG.E.U8 R21, desc[UR8][R4.64+-0x1] ;  /* 0xffffff0804157981 */ /* 0x000f62000c1e1100 */
[----:B------:R-:W-:Y:S02]  /*0420*/  VIADD R9, R16, 0xc ;  /* 0x0000000c10097836 */ /* 0x000fe40000000000 */
[----:B-1----:R-:W-:Y:S02]  /*0430*/  VIADD R3, R17, 0xc ;  /* 0x0000000c11037836 */ /* 0x002fe40000000000 */
[----:B--2---:R-:W-:Y:S02]  /*0440*/  IMAD R8, R27, R28, R8 ;  /* 0x0000001c1b087224 */ /* 0x004fe400078e0208 */
[----:B------:R-:W2:Y:S04]  /*0450*/  LDG.E.U8 R27, desc[UR8][R6.64] ;  /* 0x00000008061b7981 */ /* 0x000ea8000c1e1100 */
[----:B------:R-:W2:Y:S01]  /*0460*/  LDG.E.U8 R28, desc[UR8][R4.64+-0x2] ;  /* 0xfffffe08041c7981 */ /* 0x000ea2000c1e1100 */
[----:B------:R-:W-:-:S05]  /*0470*/  PRMT R2, R8, 0x9910, RZ ;  /* 0x0000991008027816 */ /* 0x000fca00000000ff */
[----:B---3--:R-:W-:Y:S02]  /*0480*/  IMAD R2, R20, R29, R2 ;  /* 0x0000001d14027224 */ /* 0x008fe400078e0202 */
[----:B------:R-:W3:Y:S03]  /*0490*/  LDG.E.U8 R20, desc[UR8][R6.64+0x1] ;  /* 0x0000010806147981 */ /* 0x000ee6000c1e1100 */
[----:B------:R-:W-:-:S05]  /*04a0*/  PRMT R2, R2, 0x9910, RZ ;  /* 0x0000991002027816 */ /* 0x000fca00000000ff */
[----:B----4-:R-:W-:Y:S02]  /*04b0*/  IMAD R2, R22, R23, R2 ;  /* 0x0000001716027224 */ /* 0x010fe400078e0202 */
[----:B------:R-:W4:Y:S04]  /*04c0*/  LDG.E.U8 R22, desc[UR8][R6.64+0x2] ;  /* 0x0000020806167981 */ /* 0x000f28000c1e1100 */
[----:B------:R0:W4:Y:S01]  /*04d0*/  LDG.E.U8 R23, desc[UR8][R4.64] ;  /* 0x0000000804177981 */ /* 0x000122000c1e1100 */
[----:B------:R-:W-:Y:S02]  /*04e0*/  PRMT R29, R2, 0x9910, RZ ;  /* 0x00009910021d7816 */ /* 0x000fe400000000ff */
[----:B------:R-:W-:Y:S02]  /*04f0*/  IADD3 R8, P0, PT, R9, UR10, RZ ;  /* 0x0000000a09087c10 */ /* 0x000fe4000ff1e0ff */
[----:B------:R-:W-:-:S02]  /*0500*/  IADD3 R2, P1, PT, R3, UR6, RZ ;  /* 0x0000000603027c10 */ /* 0x000fc4000ff3e0ff */
[----:B------:R-:W-:Y:S02]  /*0510*/  LEA.HI.X.SX32 R9, R9, UR11, 0x1, P0 ;  /* 0x0000000b09097c11 */ /* 0x000fe400080f0eff */
[----:B------:R-:W-:Y:S01]  /*0520*/  LEA.HI.X.SX32 R3, R3, UR7, 0x1, P1 ;  /* 0x0000000703037c11 */ /* 0x000fe200088f0eff */
[----:B-----5:R-:W-:Y:S02]  /*0530*/  IMAD R29, R11, R18, R29 ;  /* 0x000000120b1d7224 */ /* 0x020fe400078e021d */
[----:B------:R-:W5:Y:S04]  /*0540*/  LDG.E.U8 R18, desc[UR8][R8.64+-0x1] ;  /* 0xffffff0808127981 */ /* 0x000f68000c1e1100 */
[----:B------:R-:W5:Y:S01]  /*0550*/  LDG.E.U8 R11, desc[UR8][R2.64+-0x3] ;  /* 0xfffffd08020b7981 */ /* 0x000f62000c1e1100 */
[----:B0-----:R-:W-:-:S05]  /*0560*/  PRMT R4, R29, 0x9910, RZ ;  /* 0x000099101d047816 */ /* 0x001fca00000000ff */
[----:B------:R-:W-:Y:S02]  /*0570*/  IMAD R4, R12, R13, R4 ;  /* 0x0000000d0c047224 */ /* 0x000fe400078e0204 */
[----:B------:R-:W5:Y:S03]  /*0580*/  LDG.E.U8 R12, desc[UR8][R8.64] ;  /* 0x00000008080c7981 */ /* 0x000f66000c1e1100 */
[----:B------:R-:W-:Y:S01]  /*0590*/  PRMT R4, R4, 0x9910, RZ ;  /* 0x0000991004047816 */ /* 0x000fe200000000ff */
[----:B------:R-:W5:Y:S04]  /*05a0*/  LDG.E.U8 R13, desc[UR8][R2.64+-0x2] ;  /* 0xfffffe08020d7981 */ /* 0x000f68000c1e1100 */
[----:B------:R-:W-:-:S02]  /*05b0*/  IMAD R4, R14, R15, R4 ;  /* 0x0000000f0e047224 */ /* 0x000fc400078e0204 */
[----:B------:R-:W5:Y:S03]  /*05c0*/  LDG.E.U8 R14, desc[UR8][R8.64+0x1] ;  /* 0x00000108080e7981 */ /* 0x000f66000c1e1100 */
[----:B------:R-:W-:Y:S01]  /*05d0*/  PRMT R4, R4, 0x9910, RZ ;  /* 0x0000991004047816 */ /* 0x000fe200000000ff */
[----:B------:R-:W5:Y:S01]  /*05e0*/  LDG.E.U8 R15, desc[UR8][R2.64+-0x1] ;  /* 0xffffff08020f7981 */ /* 0x000f62000c1e1100 */
[----:B------:R-:W-:Y:S02]  /*05f0*/  VIADD R5, R16, 0x10 ;  /* 0x0000001010057836 */ /* 0x000fe40000000000 */
[----:B------:R-:W-:Y:S02]  /*0600*/  VIADD R7, R17, 0x10 ;  /* 0x0000001011077836 */ /* 0x000fe40000000000 */
[----:B------:R-:W-:Y:S02]  /*0610*/  IMAD R4, R19, R24, R4 ;  /* 0x0000001813047224 */ /* 0x000fe400078e0204 */
[----:B------:R-:W5:Y:S01]  /*0620*/  LDG.E.U8 R19, desc[UR8][R8.64+0x2] ;  /* 0x0000020808137981 */ /* 0x000f62000c1e1100 */
[----:B------:R-:W-:-:S02]  /*0630*/  IADD3 R6, P1, PT, R7, UR6, RZ ;  /* 0x0000000607067c10 */ /* 0x000fc4000ff3e0ff */
[----:B------:R-:W-:Y:S01]  /*0640*/  PRMT R29, R4, 0x9910, RZ ;  /* 0x00009910041d7816 */ /* 0x000fe200000000ff */
[----:B------:R0:W5:Y:S01]  /*0650*/  LDG.E.U8 R24, desc[UR8][R2.64] ;  /* 0x0000000802187981 */ /* 0x000162000c1e1100 */
[----:B------:R-:W-:Y:S02]  /*0660*/  IADD3 R4, P0, PT, R5, UR10, RZ ;  /* 0x0000000a05047c10 */ /* 0x000fe4000ff1e0ff */
[----:B------:R-:W-:Y:S01]  /*0670*/  LEA.HI.X.SX32 R7, R7, UR7, 0x1, P1 ;  /* 0x0000000707077c11 */ /* 0x000fe200088f0eff */
[----:B------:R-:W-:Y:S01]  /*0680*/  IMAD R29, R25, R26, R29 ;  /* 0x0000001a191d7224 */ /* 0x000fe200078e021d */
[----:B------:R-:W-:-:S03]  /*0690*/  LEA.HI.X.SX32 R5, R5, UR11, 0x1, P0 ;  /* 0x0000000b05057c11 */ /* 0x000fc600080f0eff */
[----:B------:R-:W5:Y:S01]  /*06a0*/  LDG.E.U8 R26, desc[UR8][R6.64+-0x3] ;  /* 0xfffffd08061a7981 */ /* 0x000f62000c1e1100 */
[----:B0-----:R-:W-:-:S03]  /*06b0*/  PRMT R2, R29, 0x9910, RZ ;  /* 0x000099101d027816 */ /* 0x001fc600000000ff */
[----:B------:R-:W5:Y:S01]  /*06c0*/  LDG.E.U8 R25, desc[UR8][R4.64+-0x1] ;  /* 0xffffff0804197981 */ /* 0x000f62000c1e1100 */
[----:B------:R-:W-:Y:S02]  /*06d0*/  VIADD R3, R16, 0x14 ;  /* 0x0000001410037836 */ /* 0x000fe40000000000 */
[----:B------:R-:W-:-:S05]  /*06e0*/  VIADD R9, R17, 0x14 ;  /* 0x0000001411097836 */ /* 0x000fca0000000000 */
[----:B------:R-:W-:-:S04]  /*06f0*/  IADD3 R8, P1, PT, R9, UR6, RZ ;  /* 0x0000000609087c10 */ /* 0x000fc8000ff3e0ff */
[----:B------:R-:W-:Y:S01]  /*0700*/  LEA.HI.X.SX32 R9, R9, UR7, 0x1, P1 ;  /* 0x0000000709097c11 */ /* 0x000fe200088f0eff */
[----:B--2---:R-:W-:Y:S02]  /*0710*/  IMAD R2, R27, R28, R2 ;  /* 0x0000001c1b027224 */ /* 0x004fe400078e0202 */
[----:B------:R-:W2:Y:S03]  /*0720*/  LDG.E.U8 R28, desc[UR8][R4.64] ;  /* 0x00000008041c7981 */ /* 0x000ea6000c1e1100 */
[----:B------:R-:W-:Y:S01]  /*0730*/  PRMT R2, R2, 0x9910, RZ ;  /* 0x0000991002027816 */ /* 0x000fe200000000ff */
[----:B------:R-:W2:Y:S04]  /*0740*/  LDG.E.U8 R27, desc[UR8][R6.64+-0x2] ;  /* 0xfffffe08061b7981 */ /* 0x000ea8000c1e1100 */
[----:B---3--:R-:W-:-:S02]  /*0750*/  IMAD R2, R20, R21, R2 ;  /* 0x0000001514027224 */ /* 0x008fc400078e0202 */
[----:B------:R-:W3:Y:S03]  /*0760*/  LDG.E.U8 R21, desc[UR8][R4.64+0x1] ;  /* 0x0000010804157981 */ /* 0x000ee6000c1e1100 */
[----:B------:R-:W-:Y:S01]  /*0770*/  PRMT R2, R2, 0x9910, RZ ;  /* 0x0000991002027816 */ /* 0x000fe200000000ff */
[----:B------:R-:W3:Y:S04]  /*0780*/  LDG.E.U8 R20, desc[UR8][R6.64+-0x1] ;  /* 0xffffff0806147981 */ /* 0x000ee8000c1e1100 */
[----:B----4-:R-:W-:Y:S02]  /*0790*/  IMAD R2, R22, R23, R2 ;  /* 0x0000001716027224 */ /* 0x010fe400078e0202 */
[----:B------:R0:W4:Y:S03]  /*07a0*/  LDG.E.U8 R22, desc[UR8][R4.64+0x2] ;  /* 0x0000020804167981 */ /* 0x000126000c1e1100 */
[----:B------:R-:W-:Y:S01]  /*07b0*/  PRMT R29, R2, 0x9910, RZ ;  /* 0x00009910021d7816 */ /* 0x000fe200000000ff */
[----:B------:R1:W4:Y:S01]  /*07c0*/  LDG.E.U8 R23, desc[UR8][R6.64] ;  /* 0x0000000806177981 */ /* 0x000322000c1e1100 */
[----:B------:R-:W-:-:S04]  /*07d0*/  IADD3 R2, P0, PT, R3, UR10, RZ ;  /* 0x0000000a03027c10 */ /* 0x000fc8000ff1e0ff */
[----:B------:R-:W-:Y:S01]  /*07e0*/  LEA.HI.X.SX32 R3, R3, UR11, 0x1, P0 ;  /* 0x0000000b03037c11 */ /* 0x000fe200080f0eff */
[----:B-----5:R-:W-:-:S04]  /*07f0*/  IMAD R29, R18, R11, R29 ;  /* 0x0000000b121d7224 */ /* 0x020fc800078e021d */
        /* <DEDUP_REMOVED lines=11> */
[----:B------:R-:W-:-:S03]  /*08b0*/  VIADD R5, R16, 0x18 ;  /* 0x0000001810057836 */ /* 0x000fc60000000000 */
[----:B------:R-:W-:Y:S02]  /*08c0*/  IMAD R4, R19, R24, R4 ;  /* 0x0000001813047224 */ /* 0x000fe400078e0204 */
[----:B-1----:R-:W-:Y:S01]  /*08d0*/  VIADD R7, R17, 0x18 ;  /* 0x0000001811077836 */ /* 0x002fe20000000000 */
[----:B------:R-:W5:Y:S02]  /*08e0*/  LDG.E.U8 R19, desc[UR8][R2.64+0x2] ;  /* 0x0000020802137981 */ /* 0x000f64000c1e1100 */
[----:B------:R-:W-:Y:S02]  /*08f0*/  PRMT R29, R4, 0x9910, RZ ;  /* 0x00009910041d7816 */ /* 0x000fe400000000ff */
[----:B------:R0:W5:Y:S01]  /*0900*/  LDG.E.U8 R24, desc[UR8][R8.64] ;  /* 0x0000000808187981 */ /* 0x000162000c1e1100 */
[----:B------:R-:W-:Y:S02]  /*0910*/  IADD3 R4, P0, PT, R5, UR10, RZ ;  /* 0x0000000a05047c10 */ /* 0x000fe4000ff1e0ff */
[----:B------:R-:W-:Y:S01]  /*0920*/  IADD3 R6, P1, PT, R7, UR6, RZ ;  /* 0x0000000607067c10 */ /* 0x000fe2000ff3e0ff */
[----:B------:R-:W-:Y:S01]  /*0930*/  IMAD R25, R25, R26, R29 ;  /* 0x0000001a19197224 */ /* 0x000fe200078e021d */
[----:B------:R-:W-:-:S02]  /*0940*/  LEA.HI.X.SX32 R5, R5, UR11, 0x1, P0 ;  /* 0x0000000b05057c11 */ /* 0x000fc400080f0eff */
[----:B------:R-:W-:Y:S02]  /*0950*/  LEA.HI.X.SX32 R7, R7, UR7, 0x1, P1 ;  /* 0x0000000707077c11 */ /* 0x000fe400088f0eff */
[----:B0-----:R-:W-:Y:S01]  /*0960*/  PRMT R8, R25, 0x9910, RZ ;  /* 0x0000991019087816 */ /* 0x001fe200000000ff */
[----:B------:R-:W5:Y:S04]  /*0970*/  LDG.E.U8 R2, desc[UR8][R4.64+-0x1] ;  /* 0xffffff0804027981 */ /* 0x000f68000c1e1100 */
[----:B------:R-:W5:Y:S04]  /*0980*/  LDG.E.U8 R3, desc[UR8][R6.64+-0x3] ;  /* 0xfffffd0806037981 */ /* 0x000f68000c1e1100 */
[----:B------:R-:W5:Y:S01]  /*0990*/  LDG.E.U8 R9, desc[UR8][R6.64+-0x2] ;  /* 0xfffffe0806097981 */ /* 0x000f62000c1e1100 */
[----:B------:R-:W-:-:S02]  /*09a0*/  VIADD R16, R16, 0x1c ;  /* 0x0000001c10107836 */ /* 0x000fc40000000000 */
[----:B------:R-:W-:-:S03]  /*09b0*/  VIADD R17, R17, 0x1c ;  /* 0x0000001c11117836 */ /* 0x000fc60000000000 */
[----:B------:R-:W-:Y:S01]  /*09c0*/  IADD3 R26, P0, PT, R16, UR10, RZ ;  /* 0x0000000a101a7c10 */ /* 0x000fe2000ff1e0ff */
[----:B--2---:R-:W-:Y:S02]  /*09d0*/  IMAD R27, R28, R27, R8 ;  /* 0x0000001b1c1b7224 */ /* 0x004fe400078e0208 */
[----:B------:R-:W2:Y:S03]  /*09e0*/  LDG.E.U8 R8, desc[UR8][R4.64] ;  /* 0x0000000804087981 */ /* 0x000ea6000c1e1100 */
[----:B------:R-:W-:-:S05]  /*09f0*/  PRMT R25, R27, 0x9910, RZ ;  /* 0x000099101b197816 */ /* 0x000fca00000000ff */
[----:B---3--:R-:W-:Y:S02]  /*0a00*/  IMAD R25, R21, R20, R25 ;  /* 0x0000001415197224 */ /* 0x008fe400078e0219 */
[----:B------:R-:W3:Y:S03]  /*0a10*/  LDG.E.U8 R20, desc[UR8][R4.64+0x1] ;  /* 0x0000010804147981 */ /* 0x000ee6000c1e1100 */
[----:B------:R-:W-:Y:S01]  /*0a20*/  PRMT R25, R25, 0x9910, RZ ;  /* 0x0000991019197816 */ /* 0x000fe200000000ff */
[----:B------:R-:W3:Y:S01]  /*0a30*/  LDG.E.U8 R21, desc[UR8][R6.64+-0x1] ;  /* 0xffffff0806157981 */ /* 0x000ee2000c1e1100 */
[----:B------:R-:W-:Y:S02]  /*0a40*/  LEA.HI.X.SX32 R27, R16, UR11, 0x1, P0 ;  /* 0x0000000b101b7c11 */ /* 0x000fe400080f0eff */
[----:B------:R-:W-:Y:S01]  /*0a50*/  IADD3 R28, P1, PT, R17, UR6, RZ ;  /* 0x00000006111c7c10 */ /* 0x000fe2000ff3e0ff */
[----:B----4-:R-:W-:-:S02]  /*0a60*/  IMAD R25, R22, R23, R25 ;  /* 0x0000001716197224 */ /* 0x010fc400078e0219 */
[----:B------:R0:W4:Y:S01]  /*0a70*/  LDG.E.U8 R22, desc[UR8][R4.64+0x2] ;  /* 0x0000020804167981 */ /* 0x000122000c1e1100 */
[----:B------:R-:W-:Y:S02]  /*0a80*/  LEA.HI.X.SX32 R29, R17, UR7, 0x1, P1 ;  /* 0x00000007111d7c11 */ /* 0x000fe400088f0eff */
[----:B------:R-:W-:Y:S01]  /*0a90*/  PRMT R25, R25, 0x9910, RZ ;  /* 0x0000991019197816 */ /* 0x000fe200000000ff */
[----:B------:R-:W4:Y:S01]  /*0aa0*/  LDG.E.U8 R23, desc[UR8][R6.64] ;  /* 0x0000000806177981 */ /* 0x000f22000c1e1100 */
[----:B0-----:R-:W-:Y:S02]  /*0ab0*/  IMAD.MOV.U32 R4, RZ, RZ, R26 ;  /* 0x000000ffff047224 */ /* 0x001fe400078e001a */
[----:B------:R-:W-:Y:S02]  /*0ac0*/  IMAD.MOV.U32 R5, RZ, RZ, R27 ;  /* 0x000000ffff057224 */ /* 0x000fe400078e001b */
[----:B-----5:R-:W-:-:S03]  /*0ad0*/  IMAD R18, R18, R11, R25 ;  /* 0x0000000b12127224 */ /* 0x020fc600078e0219 */
[----:B------:R0:W5:Y:S02]  /*0ae0*/  LDG.E.U8 R11, desc[UR8][R4.64+-0x1] ;  /* 0xffffff08040b7981 */ /* 0x000164000c1e1100 */
[----:B0-----:R-:W-:Y:S02]  /*0af0*/  IMAD.MOV.U32 R4, RZ, RZ, R28 ;  /* 0x000000ffff047224 */ /* 0x001fe400078e001c */
[----:B------:R-:W-:-:S05]  /*0b00*/  IMAD.MOV.U32 R5, RZ, RZ, R29 ;  /* 0x000000ffff057224 */ /* 0x000fca00078e001d */
[----:B------:R0:W5:Y:S01]  /*0b10*/  LDG.E.U8 R6, desc[UR8][R4.64+-0x3] ;  /* 0xfffffd0804067981 */ /* 0x000162000c1e1100 */
[----:B------:R-:W-:-:S05]  /*0b20*/  PRMT R7, R18, 0x9910, RZ ;  /* 0x0000991012077816 */ /* 0x000fca00000000ff */
[----:B------:R-:W-:-:S05]  /*0b30*/  IMAD R7, R13, R12, R7 ;  /* 0x0000000c0d077224 */ /* 0x000fca00078e0207 */
[----:B------:R-:W-:-:S05]  /*0b40*/  PRMT R7, R7, 0x9910, RZ ;  /* 0x0000991007077816 */ /* 0x000fca00000000ff */
[----:B------:R-:W-:-:S05]  /*0b50*/  IMAD R7, R15, R14, R7 ;  /* 0x0000000e0f077224 */ /* 0x000fca00078e0207 */
[----:B------:R-:W-:-:S05]  /*0b60*/  PRMT R7, R7, 0x9910, RZ ;  /* 0x0000991007077816 */ /* 0x000fca00000000ff */
[----:B------:R-:W-:-:S05]  /*0b70*/  IMAD R7, R19, R24, R7 ;  /* 0x0000001813077224 */ /* 0x000fca00078e0207 */
[----:B0-----:R-:W-:-:S05]  /*0b80*/  PRMT R4, R7, 0x9910, RZ ;  /* 0x0000991007047816 */ /* 0x001fca00000000ff */
[----:B------:R-:W-:-:S05]  /*0b90*/  IMAD R2, R2, R3, R4 ;  /* 0x0000000302027224 */ /* 0x000fca00078e0204 */
[----:B------:R-:W-:Y:S01]  /*0ba0*/  PRMT R2, R2, 0x9910, RZ ;  /* 0x0000991002027816 */ /* 0x000fe200000000ff */
[----:B------:R-:W-:-:S04]  /*0bb0*/  UIADD3 UR4, UPT, UPT, UR4, 0x1c, URZ ;  /* 0x0000001c04047890 */ /* 0x000fc8000fffe0ff */
[----:B------:R-:W-:Y:S01]  /*0bc0*/  UISETP.NE.AND UP0, UPT, UR4, 0x54, UPT ;  /* 0x000000540400788c */ /* 0x000fe2000bf05270 */
[----:B--2---:R-:W-:-:S05]  /*0bd0*/  IMAD R2, R8, R9, R2 ;  /* 0x0000000908027224 */ /* 0x004fca00078e0202 */
[----:B------:R-:W-:-:S05]  /*0be0*/  PRMT R2, R2, 0x9910, RZ ;  /* 0x0000991002027816 */ /* 0x000fca00000000ff */
[----:B---3--:R-:W-:-:S05]  /*0bf0*/  IMAD R2, R20, R21, R2 ;  /* 0x0000001514027224 */ /* 0x008fca00078e0202 */
[----:B------:R-:W-:-:S05]  /*0c00*/  PRMT R2, R2, 0x9910, RZ ;  /* 0x0000991002027816 */ /* 0x000fca00000000ff */
[----:B----4-:R-:W-:-:S05]  /*0c10*/  IMAD R2, R22, R23, R2 ;  /* 0x0000001716027224 */ /* 0x010fca00078e0202 */
[----:B------:R-:W-:-:S05]  /*0c20*/  PRMT R2, R2, 0x9910, RZ ;  /* 0x0000991002027816 */ /* 0x000fca00000000ff */
[----:B-----5:R-:W-:-:S05]  /*0c30*/  IMAD R2, R11, R6, R2 ;  /* 0x000000060b027224 */ /* 0x020fca00078e0202 */
[----:B------:R-:W-:Y:S01]  /*0c40*/  PRMT R21, R2, 0x7610, R21 ;  /* 0x0000761002157816 */ /* 0x000fe20000000015 */
[----:B------:R-:W-:Y:S06]  /*0c50*/  BRA.U UP0, `(.L_x_0) ;  /* 0xfffffff500687547 */ /* 0x000fec000b83ffff */
[----:B------:R-:W-:Y:S01]  /*0c60*/  STS.U8 [R0+UR5], R21 ;  /* 0x0000001500007988 */ /* 0x000fe20008000005 */
[----:B------:R-:W-:Y:S06]  /*0c70*/  BAR.SYNC.DEFER_BLOCKING 0x0 ;  /* 0x0000000000007b1d */ /* 0x000fec0000010000 */
[----:B------:R-:W0:Y:S01]  /*0c80*/  LDS.U8 R5, [R0+UR5] ;  /* 0x0000000500057984 */ /* 0x000e220008000000 */
[----:B------:R-:W1:Y:S02]  /*0c90*/  LDCU.64 UR4, c[0x0][0x388] ;  /* 0x00007100ff0477ac */ /* 0x000e640008000a00 */
[----:B-1----:R-:W-:-:S04]  /*0ca0*/  IADD3 R2, P0, PT, R10, UR4, RZ ;  /* 0x000000040a027c10 */ /* 0x002fc8000ff1e0ff */
[----:B------:R-:W-:-:S05]  /*0cb0*/  LEA.HI.X.SX32 R3, R10, UR5, 0x1, P0 ;  /* 0x000000050a037c11 */ /* 0x000fca00080f0eff */
[----:B0-----:R-:W-:Y:S01]  /*0cc0*/  STG.E.U8 desc[UR8][R2.64], R5 ;  /* 0x0000000502007986 */ /* 0x001fe2000c101108 */
[----:B------:R-:W-:Y:S05]  /*0cd0*/  EXIT ;  /* 0x000000000000794d */ /* 0x000fea0003800000 */
.L_x_1:
[----:B------:R-:W-:-:S00]  /*0ce0*/  BRA `(.L_x_1) ;  /* 0xfffffffc00fc7947 */ /* 0x000fc0000383ffff */
[----:B------:R-:W-:-:S00]  /*0cf0*/  NOP ;  /* 0x0000000000007918 */ /* 0x000fc00000000000 */
        /* <DEDUP_REMOVED lines=8> */
.L_x_2:


//--------------------- .nv.shared._Z24calculate_GramMatrix_GPUPhS_ --------------------------
	.section	.nv.shared._Z24calculate_GramMatrix_GPUPhS_,"aw",@nobits
	.sectionflags	@""
.nv.shared._Z24calculate_GramMatrix_GPUPhS_:
	.zero		2048


//--------------------- .nv.shared.reserved.0     --------------------------
	.section	.nv.shared.reserved.0,"aw",@nobits
	.weak		__nv_reservedSMEM_offset_0_alias
	.size		__nv_reservedSMEM_offset_0_alias, 0, 64
	.other		__nv_reservedSMEM_offset_0_alias,@"STO_CUDA_RESERVED_SHARED STV_DEFAULT"
__nv_reservedSMEM_offset_0_alias:
	.zero		0
	.zero		64


//--------------------- .nv.constant0._Z24calculate_GramMatrix_GPUPhS_ --------------------------
	.section	.nv.constant0._Z24calculate_GramMatrix_GPUPhS_,"a",@progbits
	.sectionflags	@""
	.align	4
.nv.constant0._Z24calculate_GramMatrix_GPUPhS_:
	.zero		912


//--------------------- SYMBOLS --------------------------

	.type		.nv.reservedSmem.offset0,@object
	.size		.nv.reservedSmem.offset0,0x4
	.type		.nv.reservedSmem.cap,@object
	.size		.nv.reservedSmem.cap,0x4
